//
// Generated by NVIDIA NVVM Compiler
//
// Compiler Build ID: CL-36424714
// Cuda compilation tools, release 13.0, V13.0.88
// Based on NVVM 20.0.0
//

.version 9.0
.target sm_100
.address_size 64

	// .globl	_Z18q6k_dequant_kernelP6__halfPKhi

.visible .entry _Z18q6k_dequant_kernelP6__halfPKhi(
	.param .u64 .ptr .align 1 _Z18q6k_dequant_kernelP6__halfPKhi_param_0,
	.param .u64 .ptr .align 1 _Z18q6k_dequant_kernelP6__halfPKhi_param_1,
	.param .u32 _Z18q6k_dequant_kernelP6__halfPKhi_param_2
)
{
	.reg .pred 	%p<3>;
	.reg .b16 	%rs<16>;
	.reg .b32 	%r<27>;
	.reg .b32 	%f<6>;
	.reg .b64 	%rd<17>;

	ld.param.u64 	%rd2, [_Z18q6k_dequant_kernelP6__halfPKhi_param_0];
	ld.param.u64 	%rd3, [_Z18q6k_dequant_kernelP6__halfPKhi_param_1];
	ld.param.u32 	%r6, [_Z18q6k_dequant_kernelP6__halfPKhi_param_2];
	mov.u32 	%r1, %ctaid.x;
	setp.ge.s32 	%p1, %r1, %r6;
	@%p1 bra 	$L__BB0_5;
	cvta.to.global.u64 	%rd4, %rd3;
	mov.u32 	%r2, %tid.x;
	shr.u32 	%r3, %r2, 4;
	and.b32  	%r4, %r2, 15;
	mul.lo.s32 	%r7, %r1, 210;
	cvt.u64.u32 	%rd5, %r7;
	add.s64 	%rd1, %rd4, %rd5;
	ld.global.u8 	%rs5, [%rd1];
	ld.global.u8 	%rs6, [%rd1+1];
	shl.b16 	%rs7, %rs6, 8;
	or.b16  	%rs4, %rs7, %rs5;
	// begin inline asm
	{  cvt.f32.f16 %f2, %rs4;}

	// end inline asm
	cvt.u64.u32 	%rd6, %r3;
	add.s64 	%rd7, %rd1, %rd6;
	ld.global.u8 	%rs8, [%rd7+194];
	cvt.rn.f32.u16 	%f3, %rs8;
	mul.f32 	%f1, %f2, %f3;
	shl.b32 	%r8, %r3, 3;
	shr.u32 	%r9, %r4, 1;
	or.b32  	%r5, %r8, %r9;
	and.b32  	%r10, %r2, 1;
	setp.eq.b32 	%p2, %r10, 1;
	@%p2 bra 	$L__BB0_3;
	cvt.u64.u32 	%rd10, %r5;
	add.s64 	%rd11, %rd1, %rd10;
	ld.global.u8 	%rs10, [%rd11+2];
	and.b16  	%rs15, %rs10, 15;
	bra.uni 	$L__BB0_4;
$L__BB0_3:
	cvt.u64.u32 	%rd8, %r5;
	add.s64 	%rd9, %rd1, %rd8;
	ld.global.u8 	%rs9, [%rd9+2];
	shr.u16 	%rs15, %rs9, 4;
$L__BB0_4:
	shl.b32 	%r11, %r3, 2;
	and.b32  	%r12, %r2, 7;
	shr.u32 	%r13, %r4, 3;
	add.s32 	%r14, %r12, %r11;
	cvt.u64.u32 	%rd12, %r14;
	add.s64 	%rd13, %rd1, %rd12;
	ld.global.u8 	%r15, [%rd13+130];
	shr.u32 	%r16, %r15, %r13;
	and.b32  	%r17, %r16, 1;
	or.b32  	%r18, %r13, 2;
	shr.u32 	%r19, %r15, %r18;
	shl.b32 	%r20, %r19, 1;
	and.b32  	%r21, %r20, 2;
	or.b32  	%r22, %r21, %r17;
	cvt.u16.u32 	%rs12, %r22;
	shl.b16 	%rs13, %rs12, 4;
	or.b16  	%rs14, %rs13, %rs15;
	cvt.u32.u16 	%r23, %rs14;
	add.s32 	%r24, %r23, -32;
	cvt.rn.f32.s32 	%f5, %r24;
	mul.f32 	%f4, %f1, %f5;
	shl.b32 	%r25, %r1, 8;
	add.s32 	%r26, %r25, %r2;
	// begin inline asm
	{  cvt.rn.f16.f32 %rs11, %f4;}

	// end inline asm
	cvta.to.global.u64 	%rd14, %rd2;
	mul.wide.u32 	%rd15, %r26, 2;
	add.s64 	%rd16, %rd14, %rd15;
	st.global.u16 	[%rd16], %rs11;
$L__BB0_5:
	ret;

}


// ===== COMPILED SASS (sm_100) =====

	.target	sm_100

	.elftype	@"ET_EXEC"


//--------------------- .note.nv.tkinfo           --------------------------
	.section	.note.nv.tkinfo,"",@"SHT_NOTE"
	.sectionflags	@"SHF_NOTE_NV_TKINFO"
	.tkinfo
        /*0018*/ 	.word	0x00000002
        /*0030*/ 	.string	""
        /*0030*/ 	.string	"ptxas"
        /*0030*/ 	.string	"Cuda compilation tools, release 13.0, V13.0.88"
        /*0030*/ 	.string	"Build cuda_13.0.r13.0/compiler.36424714_0"
        /*0030*/ 	.string	"-arch sm_100 -m 64 "



//--------------------- .note.nv.cuinfo           --------------------------
	.section	.note.nv.cuinfo,"",@"SHT_NOTE"
	.sectionflags	@"SHF_NOTE_NV_CUINFO"
        /*0018*/ 	.short	0x0002
        /*001a*/ 	.short	0x0064
        /*001c*/ 	.short	0x0082
	.zero		2


//--------------------- .nv.info                  --------------------------
	.section	.nv.info,"",@"SHT_CUDA_INFO"
	.align	4


	//----- nvinfo : EIATTR_REGCOUNT
	.align		4
        /*0000*/ 	.byte	0x04, 0x2f
        /*0002*/ 	.short	(.L_1 - .L_0)
	.align		4
.L_0:
        /*0004*/ 	.word	index@(_Z18q6k_dequant_kernelP6__halfPKhi)
        /*0008*/ 	.word	0x00000011


	//----- nvinfo : EIATTR_FRAME_SIZE
	.align		4
.L_1:
        /*000c*/ 	.byte	0x04, 0x11
        /*000e*/ 	.short	(.L_3 - .L_2)
	.align		4
.L_2:
        /*0010*/ 	.word	index@(_Z18q6k_dequant_kernelP6__halfPKhi)
        /*0014*/ 	.word	0x00000000


	//----- nvinfo : EIATTR_MIN_STACK_SIZE
	.align		4
.L_3:
        /*0018*/ 	.byte	0x04, 0x12
        /*001a*/ 	.short	(.L_5 - .L_4)
	.align		4
.L_4:
        /*001c*/ 	.word	index@(_Z18q6k_dequant_kernelP6__halfPKhi)
        /*0020*/ 	.word	0x00000000
.L_5:


//--------------------- .nv.compat                --------------------------
	.section	.nv.compat,"",@"SHT_CUDA_COMPAT_INFO"
	.align	4
        /*0000*/ 	.byte	0x02, 0x09, 0x00, 0x00, 0x02, 0x02, 0x01, 0x00, 0x02, 0x05, 0x05, 0x00, 0x03, 0x07, 0x01, 0x01
        /*0010*/ 	.byte	0x02, 0x03, 0x00, 0x00, 0x02, 0x06, 0x01, 0x00, 0x04, 0x0b, 0x08, 0x00, 0x09, 0x00, 0x00, 0x00
        /*0020*/ 	.byte	0x00, 0x00, 0x00, 0x00


//--------------------- .nv.info._Z18q6k_dequant_kernelP6__halfPKhi --------------------------
	.section	.nv.info._Z18q6k_dequant_kernelP6__halfPKhi,"",@"SHT_CUDA_INFO"
	.sectionflags	@""
	.align	4


	//----- nvinfo : EIATTR_CUDA_API_VERSION
	.align		4
        /*0000*/ 	.byte	0x04, 0x37
        /*0002*/ 	.short	(.L_7 - .L_6)
.L_6:
        /*0004*/ 	.word	0x00000082


	//----- nvinfo : EIATTR_KPARAM_INFO
	.align		4
.L_7:
        /*0008*/ 	.byte	0x04, 0x17
        /*000a*/ 	.short	(.L_9 - .L_8)
.L_8:
        /*000c*/ 	.word	0x00000000
        /*0010*/ 	.short	0x0002
        /*0012*/ 	.short	0x0010
        /*0014*/ 	.byte	0x00, 0xf0, 0x11, 0x00


	//----- nvinfo : EIATTR_KPARAM_INFO
	.align		4
.L_9:
        /*0018*/ 	.byte	0x04, 0x17
        /*001a*/ 	.short	(.L_11 - .L_10)
.L_10:
        /*001c*/ 	.word	0x00000000
        /*0020*/ 	.short	0x0001
        /*0022*/ 	.short	0x0008
        /*0024*/ 	.byte	0x00, 0xf5, 0x21, 0x00


	//----- nvinfo : EIATTR_KPARAM_INFO
	.align		4
.L_11:
        /*0028*/ 	.byte	0x04, 0x17
        /*002a*/ 	.short	(.L_13 - .L_12)
.L_12:
        /*002c*/ 	.word	0x00000000
        /*0030*/ 	.short	0x0000
        /*0032*/ 	.short	0x0000
        /*0034*/ 	.byte	0x00, 0xf5, 0x21, 0x00


	//----- nvinfo : EIATTR_SPARSE_MMA_MASK
	.align		4
.L_13:
        /*0038*/ 	.byte	0x03, 0x50
        /*003a*/ 	.short	0x0000


	//----- nvinfo : EIATTR_MAXREG_COUNT
	.align		4
        /*003c*/ 	.byte	0x03, 0x1b
        /*003e*/ 	.short	0x00ff


	//----- nvinfo : EIATTR_MERCURY_ISA_VERSION
	.align		4
        /*0040*/ 	.byte	0x03, 0x5f
        /*0042*/ 	.short	0x0101


	//----- nvinfo : EIATTR_VRC_CTA_INIT_COUNT
	.align		4
        /*0044*/ 	.byte	0x02, 0x4a
	.zero		1
	.zero		1


	//----- nvinfo : EIATTR_EXIT_INSTR_OFFSETS
	.align		4
        /*0048*/ 	.byte	0x04, 0x1c
        /*004a*/ 	.short	(.L_15 - .L_14)


	//   ....[0]....
.L_14:
        /*004c*/ 	.word	0x00000040


	//   ....[1]....
        /*0050*/ 	.word	0x00000350


	//----- nvinfo : EIATTR_CBANK_PARAM_SIZE
	.align		4
.L_15:
        /*0054*/ 	.byte	0x03, 0x19
        /*0056*/ 	.short	0x0014


	//----- nvinfo : EIATTR_PARAM_CBANK
	.align		4
        /*0058*/ 	.byte	0x04, 0x0a
        /*005a*/ 	.short	(.L_17 - .L_16)
	.align		4
.L_16:
        /*005c*/ 	.word	index@(.nv.constant0._Z18q6k_dequant_kernelP6__halfPKhi)
        /*0060*/ 	.short	0x0380
        /*0062*/ 	.short	0x0014


	//----- nvinfo : EIATTR_SW_WAR
	.align		4
.L_17:
        /*0064*/ 	.byte	0x04, 0x36
        /*0066*/ 	.short	(.L_19 - .L_18)
.L_18:
        /*0068*/ 	.word	0x00000008
.L_19:


//--------------------- .nv.callgraph             --------------------------
	.section	.nv.callgraph,"",@"SHT_CUDA_CALLGRAPH"
	.align	4
	.sectionentsize	8
	.align		4
        /*0000*/ 	.word	0x00000000
	.align		4
        /*0004*/ 	.word	0xffffffff
	.align		4
        /*0008*/ 	.word	0x00000000
	.align		4
        /*000c*/ 	.word	0xfffffffe
	.align		4
        /*0010*/ 	.word	0x00000000
	.align		4
        /*0014*/ 	.word	0xfffffffd
	.align		4
        /*0018*/ 	.word	0x00000000
	.align		4
        /*001c*/ 	.word	0xfffffffc


//--------------------- .text._Z18q6k_dequant_kernelP6__halfPKhi --------------------------
	.section	.text._Z18q6k_dequant_kernelP6__halfPKhi,"ax",@progbits
	.align	128
        .global         _Z18q6k_dequant_kernelP6__halfPKhi
        .type           _Z18q6k_dequant_kernelP6__halfPKhi,@function
        .size           _Z18q6k_dequant_kernelP6__halfPKhi,(.L_x_1 - _Z18q6k_dequant_kernelP6__halfPKhi)
        .other          _Z18q6k_dequant_kernelP6__halfPKhi,@"STO_CUDA_ENTRY STV_DEFAULT"
_Z18q6k_dequant_kernelP6__halfPKhi:
.text._Z18q6k_dequant_kernelP6__halfPKhi:
[----:B------:R-:W-:Y:S01]  /*0000*/  LDC R1, c[0x0][0x37c] ;  /* 0x0000df00ff017b82 */ /* 0x000fe20000000800 */
[----:B------:R-:W0:Y:S01]  /*0010*/  S2R R5, SR_CTAID.X ;  /* 0x0000000000057919 */ /* 0x000e220000002500 */
[----:B------:R-:W0:Y:S02]  /*0020*/  LDCU UR4, c[0x0][0x390] ;  /* 0x00007200ff0477ac */ /* 0x000e240008000800 */
[----:B0-----:R-:W-:-:S13]  /*0030*/  ISETP.GE.AND P0, PT, R5, UR4, PT ;  /* 0x0000000405007c0c */ /* 0x001fda000bf06270 */
[----:B------:R-:W-:Y:S05]  /*0040*/  @P0 EXIT ;  /* 0x000000000000094d */ /* 0x000fea0003800000 */
[----:B------:R-:W0:Y:S01]  /*0050*/  S2R R0, SR_TID.X ;  /* 0x0000000000007919 */ /* 0x000e220000002100 */
[----:B------:R-:W1:Y:S01]  /*0060*/  LDC.64 R2, c[0x0][0x388] ;  /* 0x0000e200ff027b82 */ /* 0x000e620000000a00 */
[----:B------:R-:W-:Y:S01]  /*0070*/  IMAD R9, R5, 0xd2, RZ ;  /* 0x000000d205097824 */ /* 0x000fe200078e02ff */
[----:B------:R-:W2:Y:S04]  /*0080*/  LDCU.64 UR4, c[0x0][0x358] ;  /* 0x00006b00ff0477ac */ /* 0x000ea80008000a00 */
[----:B-1----:R-:W-:-:S05]  /*0090*/  IADD3 R2, P0, PT, R9, R2, RZ ;  /* 0x0000000209027210 */ /* 0x002fca0007f1e0ff */
[----:B------:R-:W-:Y:S01]  /*00a0*/  IMAD.X R3, RZ, RZ, R3, P0 ;  /* 0x000000ffff037224 */ /* 0x000fe200000e0603 */
[----:B0-----:R-:W-:Y:S02]  /*00b0*/  SHF.R.U32.HI R7, RZ, 0x4, R0 ;  /* 0x00000004ff077819 */ /* 0x001fe40000011600 */
[C---:B------:R-:W-:Y:S02]  /*00c0*/  LOP3.LUT R4, R0.reuse, 0x7, RZ, 0xc0, !PT ;  /* 0x0000000700047812 */ /* 0x040fe400078ec0ff */
[----:B--2---:R-:W2:Y:S03]  /*00d0*/  LDG.E.U8 R12, desc[UR4][R2.64] ;  /* 0x00000004020c7981 */ /* 0x004ea6000c1e1100 */
[----:B------:R-:W-:Y:S01]  /*00e0*/  IMAD R11, R7, 0x4, R4 ;  /* 0x00000004070b7824 */ /* 0x000fe200078e0204 */
[----:B------:R-:W-:Y:S01]  /*00f0*/  LOP3.LUT R4, R0, 0xf, RZ, 0xc0, !PT ;  /* 0x0000000f00047812 */ /* 0x000fe200078ec0ff */
[----:B------:R0:W2:Y:S03]  /*0100*/  LDG.E.U8 R13, desc[UR4][R2.64+0x1] ;  /* 0x00000104020d7981 */ /* 0x0000a6000c1e1100 */
[----:B------:R-:W-:-:S02]  /*0110*/  IADD3 R10, P0, PT, R11, R2, RZ ;  /* 0x000000020b0a7210 */ /* 0x000fc40007f1e0ff */
[----:B------:R-:W-:-:S03]  /*0120*/  SHF.R.U32.HI R6, RZ, 0x1, R4 ;  /* 0x00000001ff067819 */ /* 0x000fc60000011604 */
[----:B------:R-:W-:Y:S02]  /*0130*/  IMAD.X R11, RZ, RZ, R3, P0 ;  /* 0x000000ffff0b7224 */ /* 0x000fe400000e0603 */
[----:B------:R-:W-:-:S04]  /*0140*/  IMAD R9, R7, 0x8, R6 ;  /* 0x0000000807097824 */ /* 0x000fc800078e0206 */
[----:B------:R1:W3:Y:S01]  /*0150*/  LDG.E.U8 R11, desc[UR4][R10.64+0x82] ;  /* 0x000082040a0b7981 */ /* 0x0002e2000c1e1100 */
[----:B------:R-:W-:-:S05]  /*0160*/  IADD3 R8, P0, PT, R9, R2, RZ ;  /* 0x0000000209087210 */ /* 0x000fca0007f1e0ff */
[----:B------:R-:W-:Y:S01]  /*0170*/  IMAD.X R9, RZ, RZ, R3, P0 ;  /* 0x000000ffff097224 */ /* 0x000fe200000e0603 */
[----:B------:R-:W-:-:S04]  /*0180*/  IADD3 R6, P0, PT, R7, R2, RZ ;  /* 0x0000000207067210 */ /* 0x000fc80007f1e0ff */
[----:B------:R-:W4:Y:S01]  /*0190*/  LDG.E.U8 R8, desc[UR4][R8.64+0x2] ;  /* 0x0000020408087981 */ /* 0x000f22000c1e1100 */
[----:B------:R-:W-:Y:S01]  /*01a0*/  IMAD.X R7, RZ, RZ, R3, P0 ;  /* 0x000000ffff077224 */ /* 0x000fe200000e0603 */
[----:B------:R-:W-:Y:S01]  /*01b0*/  SHF.R.U32.HI R14, RZ, 0x3, R4 ;  /* 0x00000003ff0e7819 */ /* 0x000fe20000011604 */
[----:B0-----:R-:W0:Y:S03]  /*01c0*/  LDC.64 R2, c[0x0][0x380] ;  /* 0x0000e000ff027b82 */ /* 0x001e260000000a00 */
[----:B------:R5:W2:Y:S01]  /*01d0*/  LDG.E.U8 R6, desc[UR4][R6.64+0xc2] ;  /* 0x0000c20406067981 */ /* 0x000aa2000c1e1100 */
[----:B-1----:R-:W-:Y:S01]  /*01e0*/  VIADD R10, R14, 0x2 ;  /* 0x000000020e0a7836 */ /* 0x002fe20000000000 */
[----:B------:R-:W-:-:S04]  /*01f0*/  LOP3.LUT R4, R0, 0x1, RZ, 0xc0, !PT ;  /* 0x0000000100047812 */ /* 0x000fc800078ec0ff */
[----:B------:R-:W-:Y:S01]  /*0200*/  ISETP.NE.U32.AND P0, PT, R4, 0x1, PT ;  /* 0x000000010400780c */ /* 0x000fe20003f05070 */
[----:B------:R-:W-:-:S04]  /*0210*/  IMAD R5, R5, 0x100, R0 ;  /* 0x0000010005057824 */ /* 0x000fc800078e0200 */
[----:B0-----:R-:W-:Y:S01]  /*0220*/  IMAD.WIDE.U32 R2, R5, 0x2, R2 ;  /* 0x0000000205027825 */ /* 0x001fe200078e0002 */
[----:B---3--:R-:W-:-:S05]  /*0230*/  SHF.R.U32.HI R10, RZ, R10, R11 ;  /* 0x0000000aff0a7219 */ /* 0x008fca000001160b */
[----:B------:R-:W-:Y:S01]  /*0240*/  IMAD.SHL.U32 R10, R10, 0x2, RZ ;  /* 0x000000020a0a7824 */ /* 0x000fe200078e00ff */
[----:B------:R-:W-:-:S04]  /*0250*/  SHF.R.U32.HI R11, RZ, R14, R11 ;  /* 0x0000000eff0b7219 */ /* 0x000fc8000001160b */
[----:B------:R-:W-:-:S04]  /*0260*/  LOP3.LUT R10, R10, 0x2, RZ, 0xc0, !PT ;  /* 0x000000020a0a7812 */ /* 0x000fc800078ec0ff */
[----:B------:R-:W-:Y:S02]  /*0270*/  LOP3.LUT R10, R10, 0x1, R11, 0xf8, !PT ;  /* 0x000000010a0a7812 */ /* 0x000fe400078ef80b */
[----:B----4-:R-:W-:Y:S02]  /*0280*/  @P0 LOP3.LUT R4, R8, 0xf, RZ, 0xc0, !PT ;  /* 0x0000000f08040812 */ /* 0x010fe400078ec0ff */
[----:B------:R-:W-:Y:S01]  /*0290*/  @!P0 SHF.R.U32.HI R4, RZ, 0x4, R8 ;  /* 0x00000004ff048819 */ /* 0x000fe20000011608 */
[----:B-----5:R-:W-:Y:S02]  /*02a0*/  IMAD.SHL.U32 R7, R10, 0x10, RZ ;  /* 0x000000100a077824 */ /* 0x020fe400078e00ff */
[----:B--2---:R-:W-:-:S03]  /*02b0*/  IMAD R12, R13, 0x100, R12 ;  /* 0x000001000d0c7824 */ /* 0x004fc600078e020c */
[----:B------:R-:W-:Y:S02]  /*02c0*/  LOP3.LUT R4, R7, 0xffff, R4, 0xc8, !PT ;  /* 0x0000ffff07047812 */ /* 0x000fe400078ec804 */
[----:B------:R-:W-:Y:S01]  /*02d0*/  HADD2.F32 R12, -RZ, R12.H0_H0 ;  /* 0x2000000cff0c7230 */ /* 0x000fe20000004100 */
[----:B------:R-:W-:Y:S02]  /*02e0*/  I2FP.F32.U32 R7, R6 ;  /* 0x0000000600077245 */ /* 0x000fe40000201000 */
[----:B------:R-:W-:-:S03]  /*02f0*/  VIADD R4, R4, 0xffffffe0 ;  /* 0xffffffe004047836 */ /* 0x000fc60000000000 */
[----:B------:R-:W-:Y:S02]  /*0300*/  FMUL R7, R12, R7 ;  /* 0x000000070c077220 */ /* 0x000fe40000400000 */
[----:B------:R-:W-:-:S05]  /*0310*/  I2FP.F32.S32 R4, R4 ;  /* 0x0000000400047245 */ /* 0x000fca0000201400 */
[----:B------:R-:W-:-:S05]  /*0320*/  FMUL R4, R7, R4 ;  /* 0x0000000407047220 */ /* 0x000fca0000400000 */
[----:B------:R-:W-:-:S05]  /*0330*/  F2FP.F16.F32.PACK_AB R4, RZ, R4 ;  /* 0x00000004ff04723e */ /* 0x000fca00000000ff */
[----:B------:R-:W-:Y:S01]  /*0340*/  STG.E.U16 desc[UR4][R2.64], R4 ;  /* 0x0000000402007986 */ /* 0x000fe2000c101504 */
[----:B------:R-:W-:Y:S05]  /*0350*/  EXIT ;  /* 0x000000000000794d */ /* 0x000fea0003800000 */
.L_x_0:
[----:B------:R-:W-:-:S00]  /*0360*/  BRA `(.L_x_0) ;  /* 0xfffffffc00fc7947 */ /* 0x000fc0000383ffff */
[----:B------:R-:W-:-:S00]  /*0370*/  NOP ;  /* 0x0000000000007918 */ /* 0x000fc00000000000 */
        /* <DEDUP_REMOVED lines=8> */
.L_x_1:


//--------------------- .nv.shared.reserved.0     --------------------------
	.section	.nv.shared.reserved.0,"aw",@nobits
	.weak		__nv_reservedSMEM_offset_0_alias
	.size		__nv_reservedSMEM_offset_0_alias, 0, 64
	.other		__nv_reservedSMEM_offset_0_alias,@"STO_CUDA_RESERVED_SHARED STV_DEFAULT"
__nv_reservedSMEM_offset_0_alias:
	.zero		0
	.zero		64


//--------------------- .nv.constant0._Z18q6k_dequant_kernelP6__halfPKhi --------------------------
	.section	.nv.constant0._Z18q6k_dequant_kernelP6__halfPKhi,"a",@progbits
	.sectionflags	@""
	.align	4
.nv.constant0._Z18q6k_dequant_kernelP6__halfPKhi:
	.zero		916


//--------------------- SYMBOLS --------------------------

	.type		.nv.reservedSmem.offset0,@object
	.size		.nv.reservedSmem.offset0,0x4
